//
// Generated by NVIDIA NVVM Compiler
//
// Compiler Build ID: CL-36424714
// Cuda compilation tools, release 13.0, V13.0.88
// Based on NVVM 20.0.0
//

.version 9.0
.target sm_100
.address_size 64

	// .globl	_Z16repeatRowsKernelIiEvPT_S1_iii

.visible .entry _Z16repeatRowsKernelIiEvPT_S1_iii(
	.param .u64 .ptr .align 1 _Z16repeatRowsKernelIiEvPT_S1_iii_param_0,
	.param .u64 .ptr .align 1 _Z16repeatRowsKernelIiEvPT_S1_iii_param_1,
	.param .u32 _Z16repeatRowsKernelIiEvPT_S1_iii_param_2,
	.param .u32 _Z16repeatRowsKernelIiEvPT_S1_iii_param_3,
	.param .u32 _Z16repeatRowsKernelIiEvPT_S1_iii_param_4
)
{
	.reg .pred 	%p<4>;
	.reg .b32 	%r<17>;
	.reg .b64 	%rd<9>;

	ld.param.u64 	%rd1, [_Z16repeatRowsKernelIiEvPT_S1_iii_param_0];
	ld.param.u64 	%rd2, [_Z16repeatRowsKernelIiEvPT_S1_iii_param_1];
	ld.param.u32 	%r3, [_Z16repeatRowsKernelIiEvPT_S1_iii_param_2];
	ld.param.u32 	%r4, [_Z16repeatRowsKernelIiEvPT_S1_iii_param_3];
	ld.param.u32 	%r5, [_Z16repeatRowsKernelIiEvPT_S1_iii_param_4];
	mov.u32 	%r6, %ntid.y;
	mov.u32 	%r7, %ctaid.y;
	mov.u32 	%r8, %tid.y;
	mad.lo.s32 	%r1, %r6, %r7, %r8;
	mov.u32 	%r9, %ntid.x;
	mov.u32 	%r10, %ctaid.x;
	mov.u32 	%r11, %tid.x;
	mad.lo.s32 	%r2, %r9, %r10, %r11;
	mul.lo.s32 	%r12, %r5, %r3;
	setp.ge.s32 	%p1, %r1, %r12;
	setp.ge.s32 	%p2, %r2, %r4;
	or.pred  	%p3, %p2, %p1;
	@%p3 bra 	$L__BB0_2;
	cvta.to.global.u64 	%rd3, %rd1;
	cvta.to.global.u64 	%rd4, %rd2;
	rem.s32 	%r13, %r1, %r3;
	mad.lo.s32 	%r14, %r13, %r4, %r2;
	mul.wide.s32 	%rd5, %r14, 4;
	add.s64 	%rd6, %rd3, %rd5;
	ld.global.u32 	%r15, [%rd6];
	mad.lo.s32 	%r16, %r4, %r1, %r2;
	mul.wide.s32 	%rd7, %r16, 4;
	add.s64 	%rd8, %rd4, %rd7;
	st.global.u32 	[%rd8], %r15;
$L__BB0_2:
	ret;

}
	// .globl	_Z16repeatColsKernelIiEvPT_S1_iii
.visible .entry _Z16repeatColsKernelIiEvPT_S1_iii(
	.param .u64 .ptr .align 1 _Z16repeatColsKernelIiEvPT_S1_iii_param_0,
	.param .u64 .ptr .align 1 _Z16repeatColsKernelIiEvPT_S1_iii_param_1,
	.param .u32 _Z16repeatColsKernelIiEvPT_S1_iii_param_2,
	.param .u32 _Z16repeatColsKernelIiEvPT_S1_iii_param_3,
	.param .u32 _Z16repeatColsKernelIiEvPT_S1_iii_param_4
)
{
	.reg .pred 	%p<4>;
	.reg .b32 	%r<19>;
	.reg .b64 	%rd<9>;

	ld.param.u64 	%rd1, [_Z16repeatColsKernelIiEvPT_S1_iii_param_0];
	ld.param.u64 	%rd2, [_Z16repeatColsKernelIiEvPT_S1_iii_param_1];
	ld.param.u32 	%r5, [_Z16repeatColsKernelIiEvPT_S1_iii_param_2];
	ld.param.u32 	%r4, [_Z16repeatColsKernelIiEvPT_S1_iii_param_3];
	ld.param.u32 	%r6, [_Z16repeatColsKernelIiEvPT_S1_iii_param_4];
	mov.u32 	%r7, %ntid.y;
	mov.u32 	%r8, %ctaid.y;
	mov.u32 	%r9, %tid.y;
	mad.lo.s32 	%r1, %r7, %r8, %r9;
	mov.u32 	%r10, %ntid.x;
	mov.u32 	%r11, %ctaid.x;
	mov.u32 	%r12, %tid.x;
	mad.lo.s32 	%r13, %r10, %r11, %r12;
	setp.ge.s32 	%p1, %r1, %r5;
	mul.lo.s32 	%r14, %r6, %r4;
	setp.ge.s32 	%p2, %r13, %r14;
	or.pred  	%p3, %p1, %p2;
	@%p3 bra 	$L__BB1_2;
	cvta.to.global.u64 	%rd3, %rd1;
	cvta.to.global.u64 	%rd4, %rd2;
	rem.s32 	%r15, %r13, %r4;
	mad.lo.s32 	%r16, %r4, %r1, %r15;
	mul.wide.s32 	%rd5, %r16, 4;
	add.s64 	%rd6, %rd3, %rd5;
	ld.global.u32 	%r17, [%rd6];
	mad.lo.s32 	%r18, %r14, %r1, %r13;
	mul.wide.s32 	%rd7, %r18, 4;
	add.s64 	%rd8, %rd4, %rd7;
	st.global.u32 	[%rd8], %r17;
$L__BB1_2:
	ret;

}
	// .globl	_Z16repeatRowsKernelIdEvPT_S1_iii
.visible .entry _Z16repeatRowsKernelIdEvPT_S1_iii(
	.param .u64 .ptr .align 1 _Z16repeatRowsKernelIdEvPT_S1_iii_param_0,
	.param .u64 .ptr .align 1 _Z16repeatRowsKernelIdEvPT_S1_iii_param_1,
	.param .u32 _Z16repeatRowsKernelIdEvPT_S1_iii_param_2,
	.param .u32 _Z16repeatRowsKernelIdEvPT_S1_iii_param_3,
	.param .u32 _Z16repeatRowsKernelIdEvPT_S1_iii_param_4
)
{
	.reg .pred 	%p<4>;
	.reg .b32 	%r<16>;
	.reg .b64 	%rd<9>;
	.reg .b64 	%fd<2>;

	ld.param.u64 	%rd1, [_Z16repeatRowsKernelIdEvPT_S1_iii_param_0];
	ld.param.u64 	%rd2, [_Z16repeatRowsKernelIdEvPT_S1_iii_param_1];
	ld.param.u32 	%r3, [_Z16repeatRowsKernelIdEvPT_S1_iii_param_2];
	ld.param.u32 	%r4, [_Z16repeatRowsKernelIdEvPT_S1_iii_param_3];
	ld.param.u32 	%r5, [_Z16repeatRowsKernelIdEvPT_S1_iii_param_4];
	mov.u32 	%r6, %ntid.y;
	mov.u32 	%r7, %ctaid.y;
	mov.u32 	%r8, %tid.y;
	mad.lo.s32 	%r1, %r6, %r7, %r8;
	mov.u32 	%r9, %ntid.x;
	mov.u32 	%r10, %ctaid.x;
	mov.u32 	%r11, %tid.x;
	mad.lo.s32 	%r2, %r9, %r10, %r11;
	mul.lo.s32 	%r12, %r5, %r3;
	setp.ge.s32 	%p1, %r1, %r12;
	setp.ge.s32 	%p2, %r2, %r4;
	or.pred  	%p3, %p2, %p1;
	@%p3 bra 	$L__BB2_2;
	cvta.to.global.u64 	%rd3, %rd1;
	cvta.to.global.u64 	%rd4, %rd2;
	rem.s32 	%r13, %r1, %r3;
	mad.lo.s32 	%r14, %r13, %r4, %r2;
	mul.wide.s32 	%rd5, %r14, 8;
	add.s64 	%rd6, %rd3, %rd5;
	ld.global.f64 	%fd1, [%rd6];
	mad.lo.s32 	%r15, %r4, %r1, %r2;
	mul.wide.s32 	%rd7, %r15, 8;
	add.s64 	%rd8, %rd4, %rd7;
	st.global.f64 	[%rd8], %fd1;
$L__BB2_2:
	ret;

}
	// .globl	_Z16repeatColsKernelIdEvPT_S1_iii
.visible .entry _Z16repeatColsKernelIdEvPT_S1_iii(
	.param .u64 .ptr .align 1 _Z16repeatColsKernelIdEvPT_S1_iii_param_0,
	.param .u64 .ptr .align 1 _Z16repeatColsKernelIdEvPT_S1_iii_param_1,
	.param .u32 _Z16repeatColsKernelIdEvPT_S1_iii_param_2,
	.param .u32 _Z16repeatColsKernelIdEvPT_S1_iii_param_3,
	.param .u32 _Z16repeatColsKernelIdEvPT_S1_iii_param_4
)
{
	.reg .pred 	%p<4>;
	.reg .b32 	%r<18>;
	.reg .b64 	%rd<9>;
	.reg .b64 	%fd<2>;

	ld.param.u64 	%rd1, [_Z16repeatColsKernelIdEvPT_S1_iii_param_0];
	ld.param.u64 	%rd2, [_Z16repeatColsKernelIdEvPT_S1_iii_param_1];
	ld.param.u32 	%r5, [_Z16repeatColsKernelIdEvPT_S1_iii_param_2];
	ld.param.u32 	%r4, [_Z16repeatColsKernelIdEvPT_S1_iii_param_3];
	ld.param.u32 	%r6, [_Z16repeatColsKernelIdEvPT_S1_iii_param_4];
	mov.u32 	%r7, %ntid.y;
	mov.u32 	%r8, %ctaid.y;
	mov.u32 	%r9, %tid.y;
	mad.lo.s32 	%r1, %r7, %r8, %r9;
	mov.u32 	%r10, %ntid.x;
	mov.u32 	%r11, %ctaid.x;
	mov.u32 	%r12, %tid.x;
	mad.lo.s32 	%r13, %r10, %r11, %r12;
	setp.ge.s32 	%p1, %r1, %r5;
	mul.lo.s32 	%r14, %r6, %r4;
	setp.ge.s32 	%p2, %r13, %r14;
	or.pred  	%p3, %p1, %p2;
	@%p3 bra 	$L__BB3_2;
	cvta.to.global.u64 	%rd3, %rd1;
	cvta.to.global.u64 	%rd4, %rd2;
	rem.s32 	%r15, %r13, %r4;
	mad.lo.s32 	%r16, %r4, %r1, %r15;
	mul.wide.s32 	%rd5, %r16, 8;
	add.s64 	%rd6, %rd3, %rd5;
	ld.global.f64 	%fd1, [%rd6];
	mad.lo.s32 	%r17, %r14, %r1, %r13;
	mul.wide.s32 	%rd7, %r17, 8;
	add.s64 	%rd8, %rd4, %rd7;
	st.global.f64 	[%rd8], %fd1;
$L__BB3_2:
	ret;

}
	// .globl	_Z16repeatRowsKernelIfEvPT_S1_iii
.visible .entry _Z16repeatRowsKernelIfEvPT_S1_iii(
	.param .u64 .ptr .align 1 _Z16repeatRowsKernelIfEvPT_S1_iii_param_0,
	.param .u64 .ptr .align 1 _Z16repeatRowsKernelIfEvPT_S1_iii_param_1,
	.param .u32 _Z16repeatRowsKernelIfEvPT_S1_iii_param_2,
	.param .u32 _Z16repeatRowsKernelIfEvPT_S1_iii_param_3,
	.param .u32 _Z16repeatRowsKernelIfEvPT_S1_iii_param_4
)
{
	.reg .pred 	%p<4>;
	.reg .b32 	%r<16>;
	.reg .b32 	%f<2>;
	.reg .b64 	%rd<9>;

	ld.param.u64 	%rd1, [_Z16repeatRowsKernelIfEvPT_S1_iii_param_0];
	ld.param.u64 	%rd2, [_Z16repeatRowsKernelIfEvPT_S1_iii_param_1];
	ld.param.u32 	%r3, [_Z16repeatRowsKernelIfEvPT_S1_iii_param_2];
	ld.param.u32 	%r4, [_Z16repeatRowsKernelIfEvPT_S1_iii_param_3];
	ld.param.u32 	%r5, [_Z16repeatRowsKernelIfEvPT_S1_iii_param_4];
	mov.u32 	%r6, %ntid.y;
	mov.u32 	%r7, %ctaid.y;
	mov.u32 	%r8, %tid.y;
	mad.lo.s32 	%r1, %r6, %r7, %r8;
	mov.u32 	%r9, %ntid.x;
	mov.u32 	%r10, %ctaid.x;
	mov.u32 	%r11, %tid.x;
	mad.lo.s32 	%r2, %r9, %r10, %r11;
	mul.lo.s32 	%r12, %r5, %r3;
	setp.ge.s32 	%p1, %r1, %r12;
	setp.ge.s32 	%p2, %r2, %r4;
	or.pred  	%p3, %p2, %p1;
	@%p3 bra 	$L__BB4_2;
	cvta.to.global.u64 	%rd3, %rd1;
	cvta.to.global.u64 	%rd4, %rd2;
	rem.s32 	%r13, %r1, %r3;
	mad.lo.s32 	%r14, %r13, %r4, %r2;
	mul.wide.s32 	%rd5, %r14, 4;
	add.s64 	%rd6, %rd3, %rd5;
	ld.global.f32 	%f1, [%rd6];
	mad.lo.s32 	%r15, %r4, %r1, %r2;
	mul.wide.s32 	%rd7, %r15, 4;
	add.s64 	%rd8, %rd4, %rd7;
	st.global.f32 	[%rd8], %f1;
$L__BB4_2:
	ret;

}
	// .globl	_Z16repeatColsKernelIfEvPT_S1_iii
.visible .entry _Z16repeatColsKernelIfEvPT_S1_iii(
	.param .u64 .ptr .align 1 _Z16repeatColsKernelIfEvPT_S1_iii_param_0,
	.param .u64 .ptr .align 1 _Z16repeatColsKernelIfEvPT_S1_iii_param_1,
	.param .u32 _Z16repeatColsKernelIfEvPT_S1_iii_param_2,
	.param .u32 _Z16repeatColsKernelIfEvPT_S1_iii_param_3,
	.param .u32 _Z16repeatColsKernelIfEvPT_S1_iii_param_4
)
{
	.reg .pred 	%p<4>;
	.reg .b32 	%r<18>;
	.reg .b32 	%f<2>;
	.reg .b64 	%rd<9>;

	ld.param.u64 	%rd1, [_Z16repeatColsKernelIfEvPT_S1_iii_param_0];
	ld.param.u64 	%rd2, [_Z16repeatColsKernelIfEvPT_S1_iii_param_1];
	ld.param.u32 	%r5, [_Z16repeatColsKernelIfEvPT_S1_iii_param_2];
	ld.param.u32 	%r4, [_Z16repeatColsKernelIfEvPT_S1_iii_param_3];
	ld.param.u32 	%r6, [_Z16repeatColsKernelIfEvPT_S1_iii_param_4];
	mov.u32 	%r7, %ntid.y;
	mov.u32 	%r8, %ctaid.y;
	mov.u32 	%r9, %tid.y;
	mad.lo.s32 	%r1, %r7, %r8, %r9;
	mov.u32 	%r10, %ntid.x;
	mov.u32 	%r11, %ctaid.x;
	mov.u32 	%r12, %tid.x;
	mad.lo.s32 	%r13, %r10, %r11, %r12;
	setp.ge.s32 	%p1, %r1, %r5;
	mul.lo.s32 	%r14, %r6, %r4;
	setp.ge.s32 	%p2, %r13, %r14;
	or.pred  	%p3, %p1, %p2;
	@%p3 bra 	$L__BB5_2;
	cvta.to.global.u64 	%rd3, %rd1;
	cvta.to.global.u64 	%rd4, %rd2;
	rem.s32 	%r15, %r13, %r4;
	mad.lo.s32 	%r16, %r4, %r1, %r15;
	mul.wide.s32 	%rd5, %r16, 4;
	add.s64 	%rd6, %rd3, %rd5;
	ld.global.f32 	%f1, [%rd6];
	mad.lo.s32 	%r17, %r14, %r1, %r13;
	mul.wide.s32 	%rd7, %r17, 4;
	add.s64 	%rd8, %rd4, %rd7;
	st.global.f32 	[%rd8], %f1;
$L__BB5_2:
	ret;

}


// ===== COMPILED SASS (sm_100) =====

	.target	sm_100

	.elftype	@"ET_EXEC"


//--------------------- .note.nv.tkinfo           --------------------------
	.section	.note.nv.tkinfo,"",@"SHT_NOTE"
	.sectionflags	@"SHF_NOTE_NV_TKINFO"
	.tkinfo
        /*0018*/ 	.word	0x00000002
        /*0030*/ 	.string	""
        /*0030*/ 	.string	"ptxas"
        /*0030*/ 	.string	"Cuda compilation tools, release 13.0, V13.0.88"
        /*0030*/ 	.string	"Build cuda_13.0.r13.0/compiler.36424714_0"
        /*0030*/ 	.string	"-arch sm_100 -m 64 "



//--------------------- .note.nv.cuinfo           --------------------------
	.section	.note.nv.cuinfo,"",@"SHT_NOTE"
	.sectionflags	@"SHF_NOTE_NV_CUINFO"
        /*0018*/ 	.short	0x0002
        /*001a*/ 	.short	0x0064
        /*001c*/ 	.short	0x0082
	.zero		2


//--------------------- .nv.info                  --------------------------
	.section	.nv.info,"",@"SHT_CUDA_INFO"
	.align	4


	//----- nvinfo : EIATTR_REGCOUNT
	.align		4
        /*0000*/ 	.byte	0x04, 0x2f
        /*0002*/ 	.short	(.L_1 - .L_0)
	.align		4
.L_0:
        /*0004*/ 	.word	index@(_Z16repeatRowsKernelIiEvPT_S1_iii)
        /*0008*/ 	.word	0x0000000d


	//----- nvinfo : EIATTR_FRAME_SIZE
	.align		4
.L_1:
        /*000c*/ 	.byte	0x04, 0x11
        /*000e*/ 	.short	(.L_3 - .L_2)
	.align		4
.L_2:
        /*0010*/ 	.word	index@(_Z16repeatRowsKernelIiEvPT_S1_iii)
        /*0014*/ 	.word	0x00000000


	//----- nvinfo : EIATTR_REGCOUNT
	.align		4
.L_3:
        /*0018*/ 	.byte	0x04, 0x2f
        /*001a*/ 	.short	(.L_5 - .L_4)
	.align		4
.L_4:
        /*001c*/ 	.word	index@(_Z16repeatColsKernelIiEvPT_S1_iii)
        /*0020*/ 	.word	0x0000000e


	//----- nvinfo : EIATTR_FRAME_SIZE
	.align		4
.L_5:
        /*0024*/ 	.byte	0x04, 0x11
        /*0026*/ 	.short	(.L_7 - .L_6)
	.align		4
.L_6:
        /*0028*/ 	.word	index@(_Z16repeatColsKernelIiEvPT_S1_iii)
        /*002c*/ 	.word	0x00000000


	//----- nvinfo : EIATTR_REGCOUNT
	.align		4
.L_7:
        /*0030*/ 	.byte	0x04, 0x2f
        /*0032*/ 	.short	(.L_9 - .L_8)
	.align		4
.L_8:
        /*0034*/ 	.word	index@(_Z16repeatRowsKernelIdEvPT_S1_iii)
        /*0038*/ 	.word	0x0000000d


	//----- nvinfo : EIATTR_FRAME_SIZE
	.align		4
.L_9:
        /*003c*/ 	.byte	0x04, 0x11
        /*003e*/ 	.short	(.L_11 - .L_10)
	.align		4
.L_10:
        /*0040*/ 	.word	index@(_Z16repeatRowsKernelIdEvPT_S1_iii)
        /*0044*/ 	.word	0x00000000


	//----- nvinfo : EIATTR_REGCOUNT
	.align		4
.L_11:
        /*0048*/ 	.byte	0x04, 0x2f
        /*004a*/ 	.short	(.L_13 - .L_12)
	.align		4
.L_12:
        /*004c*/ 	.word	index@(_Z16repeatColsKernelIdEvPT_S1_iii)
        /*0050*/ 	.word	0x0000000e


	//----- nvinfo : EIATTR_FRAME_SIZE
	.align		4
.L_13:
        /*0054*/ 	.byte	0x04, 0x11
        /*0056*/ 	.short	(.L_15 - .L_14)
	.align		4
.L_14:
        /*0058*/ 	.word	index@(_Z16repeatColsKernelIdEvPT_S1_iii)
        /*005c*/ 	.word	0x00000000


	//----- nvinfo : EIATTR_REGCOUNT
	.align		4
.L_15:
        /*0060*/ 	.byte	0x04, 0x2f
        /*0062*/ 	.short	(.L_17 - .L_16)
	.align		4
.L_16:
        /*0064*/ 	.word	index@(_Z16repeatRowsKernelIfEvPT_S1_iii)
        /*0068*/ 	.word	0x0000000d


	//----- nvinfo : EIATTR_FRAME_SIZE
	.align		4
.L_17:
        /*006c*/ 	.byte	0x04, 0x11
        /*006e*/ 	.short	(.L_19 - .L_18)
	.align		4
.L_18:
        /*0070*/ 	.word	index@(_Z16repeatRowsKernelIfEvPT_S1_iii)
        /*0074*/ 	.word	0x00000000


	//----- nvinfo : EIATTR_REGCOUNT
	.align		4
.L_19:
        /*0078*/ 	.byte	0x04, 0x2f
        /*007a*/ 	.short	(.L_21 - .L_20)
	.align		4
.L_20:
        /*007c*/ 	.word	index@(_Z16repeatColsKernelIfEvPT_S1_iii)
        /*0080*/ 	.word	0x0000000e


	//----- nvinfo : EIATTR_FRAME_SIZE
	.align		4
.L_21:
        /*0084*/ 	.byte	0x04, 0x11
        /*0086*/ 	.short	(.L_23 - .L_22)
	.align		4
.L_22:
        /*0088*/ 	.word	index@(_Z16repeatColsKernelIfEvPT_S1_iii)
        /*008c*/ 	.word	0x00000000


	//----- nvinfo : EIATTR_MIN_STACK_SIZE
	.align		4
.L_23:
        /*0090*/ 	.byte	0x04, 0x12
        /*0092*/ 	.short	(.L_25 - .L_24)
	.align		4
.L_24:
        /*0094*/ 	.word	index@(_Z16repeatColsKernelIfEvPT_S1_iii)
        /*0098*/ 	.word	0x00000000


	//----- nvinfo : EIATTR_MIN_STACK_SIZE
	.align		4
.L_25:
        /*009c*/ 	.byte	0x04, 0x12
        /*009e*/ 	.short	(.L_27 - .L_26)
	.align		4
.L_26:
        /*00a0*/ 	.word	index@(_Z16repeatRowsKernelIfEvPT_S1_iii)
        /*00a4*/ 	.word	0x00000000


	//----- nvinfo : EIATTR_MIN_STACK_SIZE
	.align		4
.L_27:
        /*00a8*/ 	.byte	0x04, 0x12
        /*00aa*/ 	.short	(.L_29 - .L_28)
	.align		4
.L_28:
        /*00ac*/ 	.word	index@(_Z16repeatColsKernelIdEvPT_S1_iii)
        /*00b0*/ 	.word	0x00000000


	//----- nvinfo : EIATTR_MIN_STACK_SIZE
	.align		4
.L_29:
        /*00b4*/ 	.byte	0x04, 0x12
        /*00b6*/ 	.short	(.L_31 - .L_30)
	.align		4
.L_30:
        /*00b8*/ 	.word	index@(_Z16repeatRowsKernelIdEvPT_S1_iii)
        /*00bc*/ 	.word	0x00000000


	//----- nvinfo : EIATTR_MIN_STACK_SIZE
	.align		4
.L_31:
        /*00c0*/ 	.byte	0x04, 0x12
        /*00c2*/ 	.short	(.L_33 - .L_32)
	.align		4
.L_32:
        /*00c4*/ 	.word	index@(_Z16repeatColsKernelIiEvPT_S1_iii)
        /*00c8*/ 	.word	0x00000000


	//----- nvinfo : EIATTR_MIN_STACK_SIZE
	.align		4
.L_33:
        /*00cc*/ 	.byte	0x04, 0x12
        /*00ce*/ 	.short	(.L_35 - .L_34)
	.align		4
.L_34:
        /*00d0*/ 	.word	index@(_Z16repeatRowsKernelIiEvPT_S1_iii)
        /*00d4*/ 	.word	0x00000000
.L_35:


//--------------------- .nv.compat                --------------------------
	.section	.nv.compat,"",@"SHT_CUDA_COMPAT_INFO"
	.align	4
        /*0000*/ 	.byte	0x02, 0x09, 0x00, 0x00, 0x02, 0x02, 0x01, 0x00, 0x02, 0x05, 0x05, 0x00, 0x03, 0x07, 0x01, 0x01
        /*0010*/ 	.byte	0x02, 0x03, 0x00, 0x00, 0x02, 0x06, 0x01, 0x00, 0x04, 0x0b, 0x08, 0x00, 0x09, 0x00, 0x00, 0x00
        /*0020*/ 	.byte	0x00, 0x00, 0x00, 0x00


//--------------------- .nv.info._Z16repeatColsKernelIfEvPT_S1_iii --------------------------
	.section	.nv.info._Z16repeatColsKernelIfEvPT_S1_iii,"",@"SHT_CUDA_INFO"
	.sectionflags	@""
	.align	4


	//----- nvinfo : EIATTR_CUDA_API_VERSION
	.align		4
        /*0000*/ 	.byte	0x04, 0x37
        /*0002*/ 	.short	(.L_37 - .L_36)
.L_36:
        /*0004*/ 	.word	0x00000082


	//----- nvinfo : EIATTR_KPARAM_INFO
	.align		4
.L_37:
        /*0008*/ 	.byte	0x04, 0x17
        /*000a*/ 	.short	(.L_39 - .L_38)
.L_38:
        /*000c*/ 	.word	0x00000000
        /*0010*/ 	.short	0x0004
        /*0012*/ 	.short	0x0018
        /*0014*/ 	.byte	0x00, 0xf0, 0x11, 0x00


	//----- nvinfo : EIATTR_KPARAM_INFO
	.align		4
.L_39:
        /*0018*/ 	.byte	0x04, 0x17
        /*001a*/ 	.short	(.L_41 - .L_40)
.L_40:
        /*001c*/ 	.word	0x00000000
        /*0020*/ 	.short	0x0003
        /*0022*/ 	.short	0x0014
        /*0024*/ 	.byte	0x00, 0xf0, 0x11, 0x00


	//----- nvinfo : EIATTR_KPARAM_INFO
	.align		4
.L_41:
        /*0028*/ 	.byte	0x04, 0x17
        /*002a*/ 	.short	(.L_43 - .L_42)
.L_42:
        /*002c*/ 	.word	0x00000000
        /*0030*/ 	.short	0x0002
        /*0032*/ 	.short	0x0010
        /*0034*/ 	.byte	0x00, 0xf0, 0x11, 0x00


	//----- nvinfo : EIATTR_KPARAM_INFO
	.align		4
.L_43:
        /*0038*/ 	.byte	0x04, 0x17
        /*003a*/ 	.short	(.L_45 - .L_44)
.L_44:
        /*003c*/ 	.word	0x00000000
        /*0040*/ 	.short	0x0001
        /*0042*/ 	.short	0x0008
        /*0044*/ 	.byte	0x00, 0xf5, 0x21, 0x00


	//----- nvinfo : EIATTR_KPARAM_INFO
	.align		4
.L_45:
        /*0048*/ 	.byte	0x04, 0x17
        /*004a*/ 	.short	(.L_47 - .L_46)
.L_46:
        /*004c*/ 	.word	0x00000000
        /*0050*/ 	.short	0x0000
        /*0052*/ 	.short	0x0000
        /*0054*/ 	.byte	0x00, 0xf5, 0x21, 0x00


	//----- nvinfo : EIATTR_SPARSE_MMA_MASK
	.align		4
.L_47:
        /*0058*/ 	.byte	0x03, 0x50
        /*005a*/ 	.short	0x0000


	//----- nvinfo : EIATTR_MAXREG_COUNT
	.align		4
        /*005c*/ 	.byte	0x03, 0x1b
        /*005e*/ 	.short	0x00ff


	//----- nvinfo : EIATTR_MERCURY_ISA_VERSION
	.align		4
        /*0060*/ 	.byte	0x03, 0x5f
        /*0062*/ 	.short	0x0101


	//----- nvinfo : EIATTR_VRC_CTA_INIT_COUNT
	.align		4
        /*0064*/ 	.byte	0x02, 0x4a
	.zero		1
	.zero		1


	//----- nvinfo : EIATTR_EXIT_INSTR_OFFSETS
	.align		4
        /*0068*/ 	.byte	0x04, 0x1c
        /*006a*/ 	.short	(.L_49 - .L_48)


	//   ....[0]....
.L_48:
        /*006c*/ 	.word	0x000000e0


	//   ....[1]....
        /*0070*/ 	.word	0x000002d0


	//----- nvinfo : EIATTR_CBANK_PARAM_SIZE
	.align		4
.L_49:
        /*0074*/ 	.byte	0x03, 0x19
        /*0076*/ 	.short	0x001c


	//----- nvinfo : EIATTR_PARAM_CBANK
	.align		4
        /*0078*/ 	.byte	0x04, 0x0a
        /*007a*/ 	.short	(.L_51 - .L_50)
	.align		4
.L_50:
        /*007c*/ 	.word	index@(.nv.constant0._Z16repeatColsKernelIfEvPT_S1_iii)
        /*0080*/ 	.short	0x0380
        /*0082*/ 	.short	0x001c


	//----- nvinfo : EIATTR_SW_WAR
	.align		4
.L_51:
        /*0084*/ 	.byte	0x04, 0x36
        /*0086*/ 	.short	(.L_53 - .L_52)
.L_52:
        /*0088*/ 	.word	0x00000008
.L_53:


//--------------------- .nv.info._Z16repeatRowsKernelIfEvPT_S1_iii --------------------------
	.section	.nv.info._Z16repeatRowsKernelIfEvPT_S1_iii,"",@"SHT_CUDA_INFO"
	.sectionflags	@""
	.align	4


	//----- nvinfo : EIATTR_CUDA_API_VERSION
	.align		4
        /*0000*/ 	.byte	0x04, 0x37
        /*0002*/ 	.short	(.L_55 - .L_54)
.L_54:
        /*0004*/ 	.word	0x00000082


	//----- nvinfo : EIATTR_KPARAM_INFO
	.align		4
.L_55:
        /*0008*/ 	.byte	0x04, 0x17
        /*000a*/ 	.short	(.L_57 - .L_56)
.L_56:
        /*000c*/ 	.word	0x00000000
        /*0010*/ 	.short	0x0004
        /*0012*/ 	.short	0x0018
        /*0014*/ 	.byte	0x00, 0xf0, 0x11, 0x00


	//----- nvinfo : EIATTR_KPARAM_INFO
	.align		4
.L_57:
        /*0018*/ 	.byte	0x04, 0x17
        /*001a*/ 	.short	(.L_59 - .L_58)
.L_58:
        /*001c*/ 	.word	0x00000000
        /*0020*/ 	.short	0x0003
        /*0022*/ 	.short	0x0014
        /*0024*/ 	.byte	0x00, 0xf0, 0x11, 0x00


	//----- nvinfo : EIATTR_KPARAM_INFO
	.align		4
.L_59:
        /*0028*/ 	.byte	0x04, 0x17
        /*002a*/ 	.short	(.L_61 - .L_60)
.L_60:
        /*002c*/ 	.word	0x00000000
        /*0030*/ 	.short	0x0002
        /*0032*/ 	.short	0x0010
        /*0034*/ 	.byte	0x00, 0xf0, 0x11, 0x00


	//----- nvinfo : EIATTR_KPARAM_INFO
	.align		4
.L_61:
        /*0038*/ 	.byte	0x04, 0x17
        /*003a*/ 	.short	(.L_63 - .L_62)
.L_62:
        /*003c*/ 	.word	0x00000000
        /*0040*/ 	.short	0x0001
        /*0042*/ 	.short	0x0008
        /*0044*/ 	.byte	0x00, 0xf5, 0x21, 0x00


	//----- nvinfo : EIATTR_KPARAM_INFO
	.align		4
.L_63:
        /*0048*/ 	.byte	0x04, 0x17
        /*004a*/ 	.short	(.L_65 - .L_64)
.L_64:
        /*004c*/ 	.word	0x00000000
        /*0050*/ 	.short	0x0000
        /*0052*/ 	.short	0x0000
        /*0054*/ 	.byte	0x00, 0xf5, 0x21, 0x00


	//----- nvinfo : EIATTR_SPARSE_MMA_MASK
	.align		4
.L_65:
        /*0058*/ 	.byte	0x03, 0x50
        /*005a*/ 	.short	0x0000


	//----- nvinfo : EIATTR_MAXREG_COUNT
	.align		4
        /*005c*/ 	.byte	0x03, 0x1b
        /*005e*/ 	.short	0x00ff


	//----- nvinfo : EIATTR_MERCURY_ISA_VERSION
	.align		4
        /*0060*/ 	.byte	0x03, 0x5f
        /*0062*/ 	.short	0x0101


	//----- nvinfo : EIATTR_VRC_CTA_INIT_COUNT
	.align		4
        /*0064*/ 	.byte	0x02, 0x4a
	.zero		1
	.zero		1


	//----- nvinfo : EIATTR_EXIT_INSTR_OFFSETS
	.align		4
        /*0068*/ 	.byte	0x04, 0x1c
        /*006a*/ 	.short	(.L_67 - .L_66)


	//   ....[0]....
.L_66:
        /*006c*/ 	.word	0x000000e0


	//   ....[1]....
        /*0070*/ 	.word	0x000002e0


	//----- nvinfo : EIATTR_CBANK_PARAM_SIZE
	.align		4
.L_67:
        /*0074*/ 	.byte	0x03, 0x19
        /*0076*/ 	.short	0x001c


	//----- nvinfo : EIATTR_PARAM_CBANK
	.align		4
        /*0078*/ 	.byte	0x04, 0x0a
        /*007a*/ 	.short	(.L_69 - .L_68)
	.align		4
.L_68:
        /*007c*/ 	.word	index@(.nv.constant0._Z16repeatRowsKernelIfEvPT_S1_iii)
        /*0080*/ 	.short	0x0380
        /*0082*/ 	.short	0x001c


	//----- nvinfo : EIATTR_SW_WAR
	.align		4
.L_69:
        /*0084*/ 	.byte	0x04, 0x36
        /*0086*/ 	.short	(.L_71 - .L_70)
.L_70:
        /*0088*/ 	.word	0x00000008
.L_71:


//--------------------- .nv.info._Z16repeatColsKernelIdEvPT_S1_iii --------------------------
	.section	.nv.info._Z16repeatColsKernelIdEvPT_S1_iii,"",@"SHT_CUDA_INFO"
	.sectionflags	@""
	.align	4


	//----- nvinfo : EIATTR_CUDA_API_VERSION
	.align		4
        /*0000*/ 	.byte	0x04, 0x37
        /*0002*/ 	.short	(.L_73 - .L_72)
.L_72:
        /*0004*/ 	.word	0x00000082


	//----- nvinfo : EIATTR_KPARAM_INFO
	.align		4
.L_73:
        /*0008*/ 	.byte	0x04, 0x17
        /*000a*/ 	.short	(.L_75 - .L_74)
.L_74:
        /*000c*/ 	.word	0x00000000
        /*0010*/ 	.short	0x0004
        /*0012*/ 	.short	0x0018
        /*0014*/ 	.byte	0x00, 0xf0, 0x11, 0x00


	//----- nvinfo : EIATTR_KPARAM_INFO
	.align		4
.L_75:
        /*0018*/ 	.byte	0x04, 0x17
        /*001a*/ 	.short	(.L_77 - .L_76)
.L_76:
        /*001c*/ 	.word	0x00000000
        /*0020*/ 	.short	0x0003
        /*0022*/ 	.short	0x0014
        /*0024*/ 	.byte	0x00, 0xf0, 0x11, 0x00


	//----- nvinfo : EIATTR_KPARAM_INFO
	.align		4
.L_77:
        /*0028*/ 	.byte	0x04, 0x17
        /*002a*/ 	.short	(.L_79 - .L_78)
.L_78:
        /*002c*/ 	.word	0x00000000
        /*0030*/ 	.short	0x0002
        /*0032*/ 	.short	0x0010
        /*0034*/ 	.byte	0x00, 0xf0, 0x11, 0x00


	//----- nvinfo : EIATTR_KPARAM_INFO
	.align		4
.L_79:
        /*0038*/ 	.byte	0x04, 0x17
        /*003a*/ 	.short	(.L_81 - .L_80)
.L_80:
        /*003c*/ 	.word	0x00000000
        /*0040*/ 	.short	0x0001
        /*0042*/ 	.short	0x0008
        /*0044*/ 	.byte	0x00, 0xf5, 0x21, 0x00


	//----- nvinfo : EIATTR_KPARAM_INFO
	.align		4
.L_81:
        /*0048*/ 	.byte	0x04, 0x17
        /*004a*/ 	.short	(.L_83 - .L_82)
.L_82:
        /*004c*/ 	.word	0x00000000
        /*0050*/ 	.short	0x0000
        /*0052*/ 	.short	0x0000
        /*0054*/ 	.byte	0x00, 0xf5, 0x21, 0x00


	//----- nvinfo : EIATTR_SPARSE_MMA_MASK
	.align		4
.L_83:
        /*0058*/ 	.byte	0x03, 0x50
        /*005a*/ 	.short	0x0000


	//----- nvinfo : EIATTR_MAXREG_COUNT
	.align		4
        /*005c*/ 	.byte	0x03, 0x1b
        /*005e*/ 	.short	0x00ff


	//----- nvinfo : EIATTR_MERCURY_ISA_VERSION
	.align		4
        /*0060*/ 	.byte	0x03, 0x5f
        /*0062*/ 	.short	0x0101


	//----- nvinfo : EIATTR_VRC_CTA_INIT_COUNT
	.align		4
        /*0064*/ 	.byte	0x02, 0x4a
	.zero		1
	.zero		1


	//----- nvinfo : EIATTR_EXIT_INSTR_OFFSETS
	.align		4
        /*0068*/ 	.byte	0x04, 0x1c
        /*006a*/ 	.short	(.L_85 - .L_84)


	//   ....[0]....
.L_84:
        /*006c*/ 	.word	0x000000e0


	//   ....[1]....
        /*0070*/ 	.word	0x000002d0


	//----- nvinfo : EIATTR_CBANK_PARAM_SIZE
	.align		4
.L_85:
        /*0074*/ 	.byte	0x03, 0x19
        /*0076*/ 	.short	0x001c


	//----- nvinfo : EIATTR_PARAM_CBANK
	.align		4
        /*0078*/ 	.byte	0x04, 0x0a
        /*007a*/ 	.short	(.L_87 - .L_86)
	.align		4
.L_86:
        /*007c*/ 	.word	index@(.nv.constant0._Z16repeatColsKernelIdEvPT_S1_iii)
        /*0080*/ 	.short	0x0380
        /*0082*/ 	.short	0x001c


	//----- nvinfo : EIATTR_SW_WAR
	.align		4
.L_87:
        /*0084*/ 	.byte	0x04, 0x36
        /*0086*/ 	.short	(.L_89 - .L_88)
.L_88:
        /*0088*/ 	.word	0x00000008
.L_89:


//--------------------- .nv.info._Z16repeatRowsKernelIdEvPT_S1_iii --------------------------
	.section	.nv.info._Z16repeatRowsKernelIdEvPT_S1_iii,"",@"SHT_CUDA_INFO"
	.sectionflags	@""
	.align	4


	//----- nvinfo : EIATTR_CUDA_API_VERSION
	.align		4
        /*0000*/ 	.byte	0x04, 0x37
        /*0002*/ 	.short	(.L_91 - .L_90)
.L_90:
        /*0004*/ 	.word	0x00000082


	//----- nvinfo : EIATTR_KPARAM_INFO
	.align		4
.L_91:
        /*0008*/ 	.byte	0x04, 0x17
        /*000a*/ 	.short	(.L_93 - .L_92)
.L_92:
        /*000c*/ 	.word	0x00000000
        /*0010*/ 	.short	0x0004
        /*0012*/ 	.short	0x0018
        /*0014*/ 	.byte	0x00, 0xf0, 0x11, 0x00


	//----- nvinfo : EIATTR_KPARAM_INFO
	.align		4
.L_93:
        /*0018*/ 	.byte	0x04, 0x17
        /*001a*/ 	.short	(.L_95 - .L_94)
.L_94:
        /*001c*/ 	.word	0x00000000
        /*0020*/ 	.short	0x0003
        /*0022*/ 	.short	0x0014
        /*0024*/ 	.byte	0x00, 0xf0, 0x11, 0x00


	//----- nvinfo : EIATTR_KPARAM_INFO
	.align		4
.L_95:
        /*0028*/ 	.byte	0x04, 0x17
        /*002a*/ 	.short	(.L_97 - .L_96)
.L_96:
        /*002c*/ 	.word	0x00000000
        /*0030*/ 	.short	0x0002
        /*0032*/ 	.short	0x0010
        /*0034*/ 	.byte	0x00, 0xf0, 0x11, 0x00


	//----- nvinfo : EIATTR_KPARAM_INFO
	.align		4
.L_97:
        /*0038*/ 	.byte	0x04, 0x17
        /*003a*/ 	.short	(.L_99 - .L_98)
.L_98:
        /*003c*/ 	.word	0x00000000
        /*0040*/ 	.short	0x0001
        /*0042*/ 	.short	0x0008
        /*0044*/ 	.byte	0x00, 0xf5, 0x21, 0x00


	//----- nvinfo : EIATTR_KPARAM_INFO
	.align		4
.L_99:
        /*0048*/ 	.byte	0x04, 0x17
        /*004a*/ 	.short	(.L_101 - .L_100)
.L_100:
        /*004c*/ 	.word	0x00000000
        /*0050*/ 	.short	0x0000
        /*0052*/ 	.short	0x0000
        /*0054*/ 	.byte	0x00, 0xf5, 0x21, 0x00


	//----- nvinfo : EIATTR_SPARSE_MMA_MASK
	.align		4
.L_101:
        /*0058*/ 	.byte	0x03, 0x50
        /*005a*/ 	.short	0x0000


	//----- nvinfo : EIATTR_MAXREG_COUNT
	.align		4
        /*005c*/ 	.byte	0x03, 0x1b
        /*005e*/ 	.short	0x00ff


	//----- nvinfo : EIATTR_MERCURY_ISA_VERSION
	.align		4
        /*0060*/ 	.byte	0x03, 0x5f
        /*0062*/ 	.short	0x0101


	//----- nvinfo : EIATTR_VRC_CTA_INIT_COUNT
	.align		4
        /*0064*/ 	.byte	0x02, 0x4a
	.zero		1
	.zero		1


	//----- nvinfo : EIATTR_EXIT_INSTR_OFFSETS
	.align		4
        /*0068*/ 	.byte	0x04, 0x1c
        /*006a*/ 	.short	(.L_103 - .L_102)


	//   ....[0]....
.L_102:
        /*006c*/ 	.word	0x000000e0


	//   ....[1]....
        /*0070*/ 	.word	0x000002e0


	//----- nvinfo : EIATTR_CBANK_PARAM_SIZE
	.align		4
.L_103:
        /*0074*/ 	.byte	0x03, 0x19
        /*0076*/ 	.short	0x001c


	//----- nvinfo : EIATTR_PARAM_CBANK
	.align		4
        /*0078*/ 	.byte	0x04, 0x0a
        /*007a*/ 	.short	(.L_105 - .L_104)
	.align		4
.L_104:
        /*007c*/ 	.word	index@(.nv.constant0._Z16repeatRowsKernelIdEvPT_S1_iii)
        /*0080*/ 	.short	0x0380
        /*0082*/ 	.short	0x001c


	//----- nvinfo : EIATTR_SW_WAR
	.align		4
.L_105:
        /*0084*/ 	.byte	0x04, 0x36
        /*0086*/ 	.short	(.L_107 - .L_106)
.L_106:
        /*0088*/ 	.word	0x00000008
.L_107:


//--------------------- .nv.info._Z16repeatColsKernelIiEvPT_S1_iii --------------------------
	.section	.nv.info._Z16repeatColsKernelIiEvPT_S1_iii,"",@"SHT_CUDA_INFO"
	.sectionflags	@""
	.align	4


	//----- nvinfo : EIATTR_CUDA_API_VERSION
	.align		4
        /*0000*/ 	.byte	0x04, 0x37
        /*0002*/ 	.short	(.L_109 - .L_108)
.L_108:
        /*0004*/ 	.word	0x00000082


	//----- nvinfo : EIATTR_KPARAM_INFO
	.align		4
.L_109:
        /*0008*/ 	.byte	0x04, 0x17
        /*000a*/ 	.short	(.L_111 - .L_110)
.L_110:
        /*000c*/ 	.word	0x00000000
        /*0010*/ 	.short	0x0004
        /*0012*/ 	.short	0x0018
        /*0014*/ 	.byte	0x00, 0xf0, 0x11, 0x00


	//----- nvinfo : EIATTR_KPARAM_INFO
	.align		4
.L_111:
        /*0018*/ 	.byte	0x04, 0x17
        /*001a*/ 	.short	(.L_113 - .L_112)
.L_112:
        /*001c*/ 	.word	0x00000000
        /*0020*/ 	.short	0x0003
        /*0022*/ 	.short	0x0014
        /*0024*/ 	.byte	0x00, 0xf0, 0x11, 0x00


	//----- nvinfo : EIATTR_KPARAM_INFO
	.align		4
.L_113:
        /*0028*/ 	.byte	0x04, 0x17
        /*002a*/ 	.short	(.L_115 - .L_114)
.L_114:
        /*002c*/ 	.word	0x00000000
        /*0030*/ 	.short	0x0002
        /*0032*/ 	.short	0x0010
        /*0034*/ 	.byte	0x00, 0xf0, 0x11, 0x00


	//----- nvinfo : EIATTR_KPARAM_INFO
	.align		4
.L_115:
        /*0038*/ 	.byte	0x04, 0x17
        /*003a*/ 	.short	(.L_117 - .L_116)
.L_116:
        /*003c*/ 	.word	0x00000000
        /*0040*/ 	.short	0x0001
        /*0042*/ 	.short	0x0008
        /*0044*/ 	.byte	0x00, 0xf5, 0x21, 0x00


	//----- nvinfo : EIATTR_KPARAM_INFO
	.align		4
.L_117:
        /*0048*/ 	.byte	0x04, 0x17
        /*004a*/ 	.short	(.L_119 - .L_118)
.L_118:
        /*004c*/ 	.word	0x00000000
        /*0050*/ 	.short	0x0000
        /*0052*/ 	.short	0x0000
        /*0054*/ 	.byte	0x00, 0xf5, 0x21, 0x00


	//----- nvinfo : EIATTR_SPARSE_MMA_MASK
	.align		4
.L_119:
        /*0058*/ 	.byte	0x03, 0x50
        /*005a*/ 	.short	0x0000


	//----- nvinfo : EIATTR_MAXREG_COUNT
	.align		4
        /*005c*/ 	.byte	0x03, 0x1b
        /*005e*/ 	.short	0x00ff


	//----- nvinfo : EIATTR_MERCURY_ISA_VERSION
	.align		4
        /*0060*/ 	.byte	0x03, 0x5f
        /*0062*/ 	.short	0x0101


	//----- nvinfo : EIATTR_VRC_CTA_INIT_COUNT
	.align		4
        /*0064*/ 	.byte	0x02, 0x4a
	.zero		1
	.zero		1


	//----- nvinfo : EIATTR_EXIT_INSTR_OFFSETS
	.align		4
        /*0068*/ 	.byte	0x04, 0x1c
        /*006a*/ 	.short	(.L_121 - .L_120)


	//   ....[0]....
.L_120:
        /*006c*/ 	.word	0x000000e0


	//   ....[1]....
        /*0070*/ 	.word	0x000002d0


	//----- nvinfo : EIATTR_CBANK_PARAM_SIZE
	.align		4
.L_121:
        /*0074*/ 	.byte	0x03, 0x19
        /*0076*/ 	.short	0x001c


	//----- nvinfo : EIATTR_PARAM_CBANK
	.align		4
        /*0078*/ 	.byte	0x04, 0x0a
        /*007a*/ 	.short	(.L_123 - .L_122)
	.align		4
.L_122:
        /*007c*/ 	.word	index@(.nv.constant0._Z16repeatColsKernelIiEvPT_S1_iii)
        /*0080*/ 	.short	0x0380
        /*0082*/ 	.short	0x001c


	//----- nvinfo : EIATTR_SW_WAR
	.align		4
.L_123:
        /*0084*/ 	.byte	0x04, 0x36
        /*0086*/ 	.short	(.L_125 - .L_124)
.L_124:
        /*0088*/ 	.word	0x00000008
.L_125:


//--------------------- .nv.info._Z16repeatRowsKernelIiEvPT_S1_iii --------------------------
	.section	.nv.info._Z16repeatRowsKernelIiEvPT_S1_iii,"",@"SHT_CUDA_INFO"
	.sectionflags	@""
	.align	4


	//----- nvinfo : EIATTR_CUDA_API_VERSION
	.align		4
        /*0000*/ 	.byte	0x04, 0x37
        /*0002*/ 	.short	(.L_127 - .L_126)
.L_126:
        /*0004*/ 	.word	0x00000082


	//----- nvinfo : EIATTR_KPARAM_INFO
	.align		4
.L_127:
        /*0008*/ 	.byte	0x04, 0x17
        /*000a*/ 	.short	(.L_129 - .L_128)
.L_128:
        /*000c*/ 	.word	0x00000000
        /*0010*/ 	.short	0x0004
        /*0012*/ 	.short	0x0018
        /*0014*/ 	.byte	0x00, 0xf0, 0x11, 0x00


	//----- nvinfo : EIATTR_KPARAM_INFO
	.align		4
.L_129:
        /*0018*/ 	.byte	0x04, 0x17
        /*001a*/ 	.short	(.L_131 - .L_130)
.L_130:
        /*001c*/ 	.word	0x00000000
        /*0020*/ 	.short	0x0003
        /*0022*/ 	.short	0x0014
        /*0024*/ 	.byte	0x00, 0xf0, 0x11, 0x00


	//----- nvinfo : EIATTR_KPARAM_INFO
	.align		4
.L_131:
        /*0028*/ 	.byte	0x04, 0x17
        /*002a*/ 	.short	(.L_133 - .L_132)
.L_132:
        /*002c*/ 	.word	0x00000000
        /*0030*/ 	.short	0x0002
        /*0032*/ 	.short	0x0010
        /*0034*/ 	.byte	0x00, 0xf0, 0x11, 0x00


	//----- nvinfo : EIATTR_KPARAM_INFO
	.align		4
.L_133:
        /*0038*/ 	.byte	0x04, 0x17
        /*003a*/ 	.short	(.L_135 - .L_134)
.L_134:
        /*003c*/ 	.word	0x00000000
        /*0040*/ 	.short	0x0001
        /*0042*/ 	.short	0x0008
        /*0044*/ 	.byte	0x00, 0xf5, 0x21, 0x00


	//----- nvinfo : EIATTR_KPARAM_INFO
	.align		4
.L_135:
        /*0048*/ 	.byte	0x04, 0x17
        /*004a*/ 	.short	(.L_137 - .L_136)
.L_136:
        /*004c*/ 	.word	0x00000000
        /*0050*/ 	.short	0x0000
        /*0052*/ 	.short	0x0000
        /*0054*/ 	.byte	0x00, 0xf5, 0x21, 0x00


	//----- nvinfo : EIATTR_SPARSE_MMA_MASK
	.align		4
.L_137:
        /*0058*/ 	.byte	0x03, 0x50
        /*005a*/ 	.short	0x0000


	//----- nvinfo : EIATTR_MAXREG_COUNT
	.align		4
        /*005c*/ 	.byte	0x03, 0x1b
        /*005e*/ 	.short	0x00ff


	//----- nvinfo : EIATTR_MERCURY_ISA_VERSION
	.align		4
        /*0060*/ 	.byte	0x03, 0x5f
        /*0062*/ 	.short	0x0101


	//----- nvinfo : EIATTR_VRC_CTA_INIT_COUNT
	.align		4
        /*0064*/ 	.byte	0x02, 0x4a
	.zero		1
	.zero		1


	//----- nvinfo : EIATTR_EXIT_INSTR_OFFSETS
	.align		4
        /*0068*/ 	.byte	0x04, 0x1c
        /*006a*/ 	.short	(.L_139 - .L_138)


	//   ....[0]....
.L_138:
        /*006c*/ 	.word	0x000000e0


	//   ....[1]....
        /*0070*/ 	.word	0x000002e0


	//----- nvinfo : EIATTR_CBANK_PARAM_SIZE
	.align		4
.L_139:
        /*0074*/ 	.byte	0x03, 0x19
        /*0076*/ 	.short	0x001c


	//----- nvinfo : EIATTR_PARAM_CBANK
	.align		4
        /*0078*/ 	.byte	0x04, 0x0a
        /*007a*/ 	.short	(.L_141 - .L_140)
	.align		4
.L_140:
        /*007c*/ 	.word	index@(.nv.constant0._Z16repeatRowsKernelIiEvPT_S1_iii)
        /*0080*/ 	.short	0x0380
        /*0082*/ 	.short	0x001c


	//----- nvinfo : EIATTR_SW_WAR
	.align		4
.L_141:
        /*0084*/ 	.byte	0x04, 0x36
        /*0086*/ 	.short	(.L_143 - .L_142)
.L_142:
        /*0088*/ 	.word	0x00000008
.L_143:


//--------------------- .nv.callgraph             --------------------------
	.section	.nv.callgraph,"",@"SHT_CUDA_CALLGRAPH"
	.align	4
	.sectionentsize	8
	.align		4
        /*0000*/ 	.word	0x00000000
	.align		4
        /*0004*/ 	.word	0xffffffff
	.align		4
        /*0008*/ 	.word	0x00000000
	.align		4
        /*000c*/ 	.word	0xfffffffe
	.align		4
        /*0010*/ 	.word	0x00000000
	.align		4
        /*0014*/ 	.word	0xfffffffd
	.align		4
        /*0018*/ 	.word	0x00000000
	.align		4
        /*001c*/ 	.word	0xfffffffc


//--------------------- .text._Z16repeatColsKernelIfEvPT_S1_iii --------------------------
	.section	.text._Z16repeatColsKernelIfEvPT_S1_iii,"ax",@progbits
	.align	128
        .global         _Z16repeatColsKernelIfEvPT_S1_iii
        .type           _Z16repeatColsKernelIfEvPT_S1_iii,@function
        .size           _Z16repeatColsKernelIfEvPT_S1_iii,(.L_x_6 - _Z16repeatColsKernelIfEvPT_S1_iii)
        .other          _Z16repeatColsKernelIfEvPT_S1_iii,@"STO_CUDA_ENTRY STV_DEFAULT"
_Z16repeatColsKernelIfEvPT_S1_iii:
.text._Z16repeatColsKernelIfEvPT_S1_iii:
[----:B------:R-:W-:Y:S01]  /*0000*/  LDC R1, c[0x0][0x37c] ;  /* 0x0000df00ff017b82 */ /* 0x000fe20000000800 */
[----:B------:R-:W0:Y:S07]  /*0010*/  S2R R5, SR_CTAID.X ;  /* 0x0000000000057919 */ /* 0x000e2e0000002500 */
[----:B------:R-:W1:Y:S01]  /*0020*/  LDC.64 R2, c[0x0][0x390] ;  /* 0x0000e400ff027b82 */ /* 0x000e620000000a00 */
[----:B------:R-:W2:Y:S01]  /*0030*/  LDCU UR4, c[0x0][0x364] ;  /* 0x00006c80ff0477ac */ /* 0x000ea20008000800 */
[----:B------:R-:W0:Y:S01]  /*0040*/  S2R R0, SR_TID.X ;  /* 0x0000000000007919 */ /* 0x000e220000002100 */
[----:B------:R-:W0:Y:S01]  /*0050*/  LDCU UR5, c[0x0][0x360] ;  /* 0x00006c00ff0577ac */ /* 0x000e220008000800 */
[----:B------:R-:W2:Y:S01]  /*0060*/  S2R R4, SR_CTAID.Y ;  /* 0x0000000000047919 */ /* 0x000ea20000002600 */
[----:B------:R-:W1:Y:S01]  /*0070*/  LDCU UR6, c[0x0][0x398] ;  /* 0x00007300ff0677ac */ /* 0x000e620008000800 */
[----:B------:R-:W2:Y:S01]  /*0080*/  S2R R7, SR_TID.Y ;  /* 0x0000000000077919 */ /* 0x000ea20000002200 */
[----:B0-----:R-:W-:-:S02]  /*0090*/  IMAD R5, R5, UR5, R0 ;  /* 0x0000000505057c24 */ /* 0x001fc4000f8e0200 */
[----:B-1----:R-:W-:-:S05]  /*00a0*/  IMAD R0, R3, UR6, RZ ;  /* 0x0000000603007c24 */ /* 0x002fca000f8e02ff */
[----:B------:R-:W-:Y:S01]  /*00b0*/  ISETP.GE.AND P0, PT, R5, R0, PT ;  /* 0x000000000500720c */ /* 0x000fe20003f06270 */
[----:B--2---:R-:W-:-:S05]  /*00c0*/  IMAD R4, R4, UR4, R7 ;  /* 0x0000000404047c24 */ /* 0x004fca000f8e0207 */
[----:B------:R-:W-:-:S13]  /*00d0*/  ISETP.GE.OR P0, PT, R4, R2, P0 ;  /* 0x000000020400720c */ /* 0x000fda0000706670 */
[----:B------:R-:W-:Y:S05]  /*00e0*/  @P0 EXIT ;  /* 0x000000000000094d */ /* 0x000fea0003800000 */
[----:B------:R-:W-:Y:S01]  /*00f0*/  IABS R9, R3 ;  /* 0x0000000300097213 */ /* 0x000fe20000000000 */
[----:B------:R-:W0:Y:S01]  /*0100*/  LDCU.64 UR4, c[0x0][0x358] ;  /* 0x00006b00ff0477ac */ /* 0x000e220008000a00 */
[----:B------:R-:W-:Y:S02]  /*0110*/  ISETP.GE.AND P2, PT, R5, RZ, PT ;  /* 0x000000ff0500720c */ /* 0x000fe40003f46270 */
[----:B------:R-:W1:Y:S08]  /*0120*/  I2F.RP R2, R9 ;  /* 0x0000000900027306 */ /* 0x000e700000209400 */
[----:B-1----:R-:W1:Y:S02]  /*0130*/  MUFU.RCP R2, R2 ;  /* 0x0000000200027308 */ /* 0x002e640000001000 */
[----:B-1----:R-:W-:-:S06]  /*0140*/  IADD3 R6, PT, PT, R2, 0xffffffe, RZ ;  /* 0x0ffffffe02067810 */ /* 0x002fcc0007ffe0ff */
[----:B------:R1:W2:Y:S02]  /*0150*/  F2I.FTZ.U32.TRUNC.NTZ R7, R6 ;  /* 0x0000000600077305 */ /* 0x0002a4000021f000 */
[----:B-1----:R-:W-:Y:S01]  /*0160*/  IMAD.MOV.U32 R6, RZ, RZ, RZ ;  /* 0x000000ffff067224 */ /* 0x002fe200078e00ff */
[----:B--2---:R-:W-:-:S05]  /*0170*/  IADD3 R8, PT, PT, RZ, -R7, RZ ;  /* 0x80000007ff087210 */ /* 0x004fca0007ffe0ff */
[----:B------:R-:W-:Y:S01]  /*0180*/  IMAD R11, R8, R9, RZ ;  /* 0x00000009080b7224 */ /* 0x000fe200078e02ff */
[----:B------:R-:W-:-:S03]  /*0190*/  IABS R8, R5 ;  /* 0x0000000500087213 */ /* 0x000fc60000000000 */
[----:B------:R-:W-:-:S06]  /*01a0*/  IMAD.HI.U32 R7, R7, R11, R6 ;  /* 0x0000000b07077227 */ /* 0x000fcc00078e0006 */
[----:B------:R-:W-:-:S05]  /*01b0*/  IMAD.HI.U32 R7, R7, R8, RZ ;  /* 0x0000000807077227 */ /* 0x000fca00078e00ff */
[----:B------:R-:W-:-:S05]  /*01c0*/  IADD3 R7, PT, PT, -R7, RZ, RZ ;  /* 0x000000ff07077210 */ /* 0x000fca0007ffe1ff */
[C---:B------:R-:W-:Y:S02]  /*01d0*/  IMAD R2, R9.reuse, R7, R8 ;  /* 0x0000000709027224 */ /* 0x040fe400078e0208 */
[----:B------:R-:W1:Y:S03]  /*01e0*/  LDC.64 R6, c[0x0][0x380] ;  /* 0x0000e000ff067b82 */ /* 0x000e660000000a00 */
[----:B------:R-:W-:-:S13]  /*01f0*/  ISETP.GT.U32.AND P0, PT, R9, R2, PT ;  /* 0x000000020900720c */ /* 0x000fda0003f04070 */
[----:B------:R-:W-:Y:S01]  /*0200*/  @!P0 IMAD.IADD R2, R2, 0x1, -R9 ;  /* 0x0000000102028824 */ /* 0x000fe200078e0a09 */
[----:B------:R-:W-:-:S04]  /*0210*/  ISETP.NE.AND P0, PT, R3, RZ, PT ;  /* 0x000000ff0300720c */ /* 0x000fc80003f05270 */
[----:B------:R-:W-:-:S13]  /*0220*/  ISETP.GT.U32.AND P1, PT, R9, R2, PT ;  /* 0x000000020900720c */ /* 0x000fda0003f24070 */
[----:B------:R-:W-:-:S04]  /*0230*/  @!P1 IADD3 R2, PT, PT, R2, -R9, RZ ;  /* 0x8000000902029210 */ /* 0x000fc80007ffe0ff */
[----:B------:R-:W-:Y:S02]  /*0240*/  @!P2 IADD3 R2, PT, PT, -R2, RZ, RZ ;  /* 0x000000ff0202a210 */ /* 0x000fe40007ffe1ff */
[----:B------:R-:W-:-:S05]  /*0250*/  @!P0 LOP3.LUT R2, RZ, R3, RZ, 0x33, !PT ;  /* 0x00000003ff028212 */ /* 0x000fca00078e33ff */
[----:B------:R-:W-:-:S04]  /*0260*/  IMAD R3, R4, R3, R2 ;  /* 0x0000000304037224 */ /* 0x000fc800078e0202 */
[----:B-1----:R-:W-:Y:S02]  /*0270*/  IMAD.WIDE R2, R3, 0x4, R6 ;  /* 0x0000000403027825 */ /* 0x002fe400078e0206 */
[----:B------:R-:W1:Y:S04]  /*0280*/  LDC.64 R6, c[0x0][0x388] ;  /* 0x0000e200ff067b82 */ /* 0x000e680000000a00 */
[----:B0-----:R-:W2:Y:S01]  /*0290*/  LDG.E R3, desc[UR4][R2.64] ;  /* 0x0000000402037981 */ /* 0x001ea2000c1e1900 */
[----:B------:R-:W-:-:S04]  /*02a0*/  IMAD R5, R4, R0, R5 ;  /* 0x0000000004057224 */ /* 0x000fc800078e0205 */
[----:B-1----:R-:W-:-:S05]  /*02b0*/  IMAD.WIDE R4, R5, 0x4, R6 ;  /* 0x0000000405047825 */ /* 0x002fca00078e0206 */
[----:B--2---:R-:W-:Y:S01]  /*02c0*/  STG.E desc[UR4][R4.64], R3 ;  /* 0x0000000304007986 */ /* 0x004fe2000c101904 */
[----:B------:R-:W-:Y:S05]  /*02d0*/  EXIT ;  /* 0x000000000000794d */ /* 0x000fea0003800000 */
.L_x_0:
[----:B------:R-:W-:-:S00]  /*02e0*/  BRA `(.L_x_0) ;  /* 0xfffffffc00fc7947 */ /* 0x000fc0000383ffff */
[----:B------:R-:W-:-:S00]  /*02f0*/  NOP ;  /* 0x0000000000007918 */ /* 0x000fc00000000000 */
        /* <DEDUP_REMOVED lines=8> */
.L_x_6:


//--------------------- .text._Z16repeatRowsKernelIfEvPT_S1_iii --------------------------
	.section	.text._Z16repeatRowsKernelIfEvPT_S1_iii,"ax",@progbits
	.align	128
        .global         _Z16repeatRowsKernelIfEvPT_S1_iii
        .type           _Z16repeatRowsKernelIfEvPT_S1_iii,@function
        .size           _Z16repeatRowsKernelIfEvPT_S1_iii,(.L_x_7 - _Z16repeatRowsKernelIfEvPT_S1_iii)
        .other          _Z16repeatRowsKernelIfEvPT_S1_iii,@"STO_CUDA_ENTRY STV_DEFAULT"
_Z16repeatRowsKernelIfEvPT_S1_iii:
.text._Z16repeatRowsKernelIfEvPT_S1_iii:
[----:B------:R-:W-:Y:S01]  /*0000*/  LDC R1, c[0x0][0x37c] ;  /* 0x0000df00ff017b82 */ /* 0x000fe20000000800 */
[----:B------:R-:W0:Y:S07]  /*0010*/  S2R R0, SR_CTAID.Y ;  /* 0x0000000000007919 */ /* 0x000e2e0000002600 */
[----:B------:R-:W1:Y:S01]  /*0020*/  LDC.64 R8, c[0x0][0x390] ;  /* 0x0000e400ff087b82 */ /* 0x000e620000000a00 */
[----:B------:R-:W0:Y:S01]  /*0030*/  LDCU UR4, c[0x0][0x364] ;  /* 0x00006c80ff0477ac */ /* 0x000e220008000800 */
[----:B------:R-:W0:Y:S01]  /*0040*/  S2R R3, SR_TID.Y ;  /* 0x0000000000037919 */ /* 0x000e220000002200 */
[----:B------:R-:W1:Y:S01]  /*0050*/  LDCU UR6, c[0x0][0x398] ;  /* 0x00007300ff0677ac */ /* 0x000e620008000800 */
[----:B------:R-:W2:Y:S01]  /*0060*/  S2R R2, SR_CTAID.X ;  /* 0x0000000000027919 */ /* 0x000ea20000002500 */
[----:B------:R-:W2:Y:S01]  /*0070*/  LDCU UR5, c[0x0][0x360] ;  /* 0x00006c00ff0577ac */ /* 0x000ea20008000800 */
[----:B------:R-:W2:Y:S01]  /*0080*/  S2R R5, SR_TID.X ;  /* 0x0000000000057919 */ /* 0x000ea20000002100 */
        /* <DEDUP_REMOVED lines=8> */
[----:B------:R-:W-:Y:S02]  /*0110*/  IABS R10, R0 ;  /* 0x00000000000a7213 */ /* 0x000fe40000000000 */
[----:B------:R-:W1:Y:S01]  /*0120*/  I2F.RP R3, R6 ;  /* 0x0000000600037306 */ /* 0x000e620000209400 */
[----:B------:R-:W-:-:S07]  /*0130*/  ISETP.GE.AND P2, PT, R0, RZ, PT ;  /* 0x000000ff0000720c */ /* 0x000fce0003f46270 */
[----:B-1----:R-:W1:Y:S02]  /*0140*/  MUFU.RCP R3, R3 ;  /* 0x0000000300037308 */ /* 0x002e640000001000 */
[----:B-1----:R-:W-:-:S06]  /*0150*/  IADD3 R4, PT, PT, R3, 0xffffffe, RZ ;  /* 0x0ffffffe03047810 */ /* 0x002fcc0007ffe0ff */
[----:B------:R1:W2:Y:S02]  /*0160*/  F2I.FTZ.U32.TRUNC.NTZ R5, R4 ;  /* 0x0000000400057305 */ /* 0x0002a4000021f000 */
[----:B-1----:R-:W-:Y:S02]  /*0170*/  HFMA2 R4, -RZ, RZ, 0, 0 ;  /* 0x00000000ff047431 */ /* 0x002fe400000001ff */
[----:B--2---:R-:W-:-:S04]  /*0180*/  IMAD.MOV R7, RZ, RZ, -R5 ;  /* 0x000000ffff077224 */ /* 0x004fc800078e0a05 */
[----:B------:R-:W-:-:S04]  /*0190*/  IMAD R7, R7, R6, RZ ;  /* 0x0000000607077224 */ /* 0x000fc800078e02ff */
[----:B------:R-:W-:-:S04]  /*01a0*/  IMAD.HI.U32 R5, R5, R7, R4 ;  /* 0x0000000705057227 */ /* 0x000fc800078e0004 */
[----:B------:R-:W-:-:S04]  /*01b0*/  IMAD.MOV.U32 R7, RZ, RZ, R10 ;  /* 0x000000ffff077224 */ /* 0x000fc800078e000a */
        /* <DEDUP_REMOVED lines=8> */
[----:B------:R-:W-:Y:S02]  /*0240*/  @!P1 IADD3 R3, PT, PT, R3, -R6, RZ ;  /* 0x8000000603039210 */ /* 0x000fe40007ffe0ff */
[----:B------:R-:W2:Y:S02]  /*0250*/  LDC.64 R6, c[0x0][0x388] ;  /* 0x0000e200ff067b82 */ /* 0x000ea40000000a00 */
[----:B------:R-:W-:Y:S02]  /*0260*/  @!P2 IADD3 R3, PT, PT, -R3, RZ, RZ ;  /* 0x000000ff0303a210 */ /* 0x000fe40007ffe1ff */
[----:B------:R-:W-:-:S05]  /*0270*/  @!P0 LOP3.LUT R3, RZ, R8, RZ, 0x33, !PT ;  /* 0x00000008ff038212 */ /* 0x000fca00078e33ff */
[----:B------:R-:W-:-:S04]  /*0280*/  IMAD R3, R3, R9, R2 ;  /* 0x0000000903037224 */ /* 0x000fc800078e0202 */
[----:B-1----:R-:W-:-:S06]  /*0290*/  IMAD.WIDE R4, R3, 0x4, R4 ;  /* 0x0000000403047825 */ /* 0x002fcc00078e0204 */
[----:B0-----:R-:W3:Y:S01]  /*02a0*/  LDG.E R5, desc[UR4][R4.64] ;  /* 0x0000000404057981 */ /* 0x001ee2000c1e1900 */
[----:B------:R-:W-:-:S04]  /*02b0*/  IMAD R3, R0, R9, R2 ;  /* 0x0000000900037224 */ /* 0x000fc800078e0202 */
[----:B--2---:R-:W-:-:S05]  /*02c0*/  IMAD.WIDE R2, R3, 0x4, R6 ;  /* 0x0000000403027825 */ /* 0x004fca00078e0206 */
[----:B---3--:R-:W-:Y:S01]  /*02d0*/  STG.E desc[UR4][R2.64], R5 ;  /* 0x0000000502007986 */ /* 0x008fe2000c101904 */
[----:B------:R-:W-:Y:S05]  /*02e0*/  EXIT ;  /* 0x000000000000794d */ /* 0x000fea0003800000 */
.L_x_1:
        /* <DEDUP_REMOVED lines=9> */
.L_x_7:


//--------------------- .text._Z16repeatColsKernelIdEvPT_S1_iii --------------------------
	.section	.text._Z16repeatColsKernelIdEvPT_S1_iii,"ax",@progbits
	.align	128
        .global         _Z16repeatColsKernelIdEvPT_S1_iii
        .type           _Z16repeatColsKernelIdEvPT_S1_iii,@function
        .size           _Z16repeatColsKernelIdEvPT_S1_iii,(.L_x_8 - _Z16repeatColsKernelIdEvPT_S1_iii)
        .other          _Z16repeatColsKernelIdEvPT_S1_iii,@"STO_CUDA_ENTRY STV_DEFAULT"
_Z16repeatColsKernelIdEvPT_S1_iii:
.text._Z16repeatColsKernelIdEvPT_S1_iii:
        /* <DEDUP_REMOVED lines=41> */
[----:B0-----:R-:W2:Y:S01]  /*0290*/  LDG.E.64 R2, desc[UR4][R2.64] ;  /* 0x0000000402027981 */ /* 0x001ea2000c1e1b00 */
[----:B------:R-:W-:-:S04]  /*02a0*/  IMAD R5, R4, R0, R5 ;  /* 0x0000000004057224 */ /* 0x000fc800078e0205 */
[----:B-1----:R-:W-:-:S05]  /*02b0*/  IMAD.WIDE R4, R5, 0x8, R6 ;  /* 0x0000000805047825 */ /* 0x002fca00078e0206 */
[----:B--2---:R-:W-:Y:S01]  /*02c0*/  STG.E.64 desc[UR4][R4.64], R2 ;  /* 0x0000000204007986 */ /* 0x004fe2000c101b04 */
[----:B------:R-:W-:Y:S05]  /*02d0*/  EXIT ;  /* 0x000000000000794d */ /* 0x000fea0003800000 */
.L_x_2:
        /* <DEDUP_REMOVED lines=10> */
.L_x_8:


//--------------------- .text._Z16repeatRowsKernelIdEvPT_S1_iii --------------------------
	.section	.text._Z16repeatRowsKernelIdEvPT_S1_iii,"ax",@progbits
	.align	128
        .global         _Z16repeatRowsKernelIdEvPT_S1_iii
        .type           _Z16repeatRowsKernelIdEvPT_S1_iii,@function
        .size           _Z16repeatRowsKernelIdEvPT_S1_iii,(.L_x_9 - _Z16repeatRowsKernelIdEvPT_S1_iii)
        .other          _Z16repeatRowsKernelIdEvPT_S1_iii,@"STO_CUDA_ENTRY STV_DEFAULT"
_Z16repeatRowsKernelIdEvPT_S1_iii:
.text._Z16repeatRowsKernelIdEvPT_S1_iii:
        /* <DEDUP_REMOVED lines=42> */
[----:B0-----:R-:W3:Y:S01]  /*02a0*/  LDG.E.64 R4, desc[UR4][R4.64] ;  /* 0x0000000404047981 */ /* 0x001ee2000c1e1b00 */
[----:B------:R-:W-:-:S04]  /*02b0*/  IMAD R3, R0, R9, R2 ;  /* 0x0000000900037224 */ /* 0x000fc800078e0202 */
[----:B--2---:R-:W-:-:S05]  /*02c0*/  IMAD.WIDE R2, R3, 0x8, R6 ;  /* 0x0000000803027825 */ /* 0x004fca00078e0206 */
[----:B---3--:R-:W-:Y:S01]  /*02d0*/  STG.E.64 desc[UR4][R2.64], R4 ;  /* 0x0000000402007986 */ /* 0x008fe2000c101b04 */
[----:B------:R-:W-:Y:S05]  /*02e0*/  EXIT ;  /* 0x000000000000794d */ /* 0x000fea0003800000 */
.L_x_3:
        /* <DEDUP_REMOVED lines=9> */
.L_x_9:


//--------------------- .text._Z16repeatColsKernelIiEvPT_S1_iii --------------------------
	.section	.text._Z16repeatColsKernelIiEvPT_S1_iii,"ax",@progbits
	.align	128
        .global         _Z16repeatColsKernelIiEvPT_S1_iii
        .type           _Z16repeatColsKernelIiEvPT_S1_iii,@function
        .size           _Z16repeatColsKernelIiEvPT_S1_iii,(.L_x_10 - _Z16repeatColsKernelIiEvPT_S1_iii)
        .other          _Z16repeatColsKernelIiEvPT_S1_iii,@"STO_CUDA_ENTRY STV_DEFAULT"
_Z16repeatColsKernelIiEvPT_S1_iii:
.text._Z16repeatColsKernelIiEvPT_S1_iii:
        /* <DEDUP_REMOVED lines=46> */
.L_x_4:
        /* <DEDUP_REMOVED lines=10> */
.L_x_10:


//--------------------- .text._Z16repeatRowsKernelIiEvPT_S1_iii --------------------------
	.section	.text._Z16repeatRowsKernelIiEvPT_S1_iii,"ax",@progbits
	.align	128
        .global         _Z16repeatRowsKernelIiEvPT_S1_iii
        .type           _Z16repeatRowsKernelIiEvPT_S1_iii,@function
        .size           _Z16repeatRowsKernelIiEvPT_S1_iii,(.L_x_11 - _Z16repeatRowsKernelIiEvPT_S1_iii)
        .other          _Z16repeatRowsKernelIiEvPT_S1_iii,@"STO_CUDA_ENTRY STV_DEFAULT"
_Z16repeatRowsKernelIiEvPT_S1_iii:
.text._Z16repeatRowsKernelIiEvPT_S1_iii:
        /* <DEDUP_REMOVED lines=47> */
.L_x_5:
        /* <DEDUP_REMOVED lines=9> */
.L_x_11:


//--------------------- .nv.shared.reserved.0     --------------------------
	.section	.nv.shared.reserved.0,"aw",@nobits
	.weak		__nv_reservedSMEM_offset_0_alias
	.size		__nv_reservedSMEM_offset_0_alias, 0, 64
	.other		__nv_reservedSMEM_offset_0_alias,@"STO_CUDA_RESERVED_SHARED STV_DEFAULT"
__nv_reservedSMEM_offset_0_alias:
	.zero		0
	.zero		64


//--------------------- .nv.constant0._Z16repeatColsKernelIfEvPT_S1_iii --------------------------
	.section	.nv.constant0._Z16repeatColsKernelIfEvPT_S1_iii,"a",@progbits
	.sectionflags	@""
	.align	4
.nv.constant0._Z16repeatColsKernelIfEvPT_S1_iii:
	.zero		924


//--------------------- .nv.constant0._Z16repeatRowsKernelIfEvPT_S1_iii --------------------------
	.section	.nv.constant0._Z16repeatRowsKernelIfEvPT_S1_iii,"a",@progbits
	.sectionflags	@""
	.align	4
.nv.constant0._Z16repeatRowsKernelIfEvPT_S1_iii:
	.zero		924


//--------------------- .nv.constant0._Z16repeatColsKernelIdEvPT_S1_iii --------------------------
	.section	.nv.constant0._Z16repeatColsKernelIdEvPT_S1_iii,"a",@progbits
	.sectionflags	@""
	.align	4
.nv.constant0._Z16repeatColsKernelIdEvPT_S1_iii:
	.zero		924


//--------------------- .nv.constant0._Z16repeatRowsKernelIdEvPT_S1_iii --------------------------
	.section	.nv.constant0._Z16repeatRowsKernelIdEvPT_S1_iii,"a",@progbits
	.sectionflags	@""
	.align	4
.nv.constant0._Z16repeatRowsKernelIdEvPT_S1_iii:
	.zero		924


//--------------------- .nv.constant0._Z16repeatColsKernelIiEvPT_S1_iii --------------------------
	.section	.nv.constant0._Z16repeatColsKernelIiEvPT_S1_iii,"a",@progbits
	.sectionflags	@""
	.align	4
.nv.constant0._Z16repeatColsKernelIiEvPT_S1_iii:
	.zero		924


//--------------------- .nv.constant0._Z16repeatRowsKernelIiEvPT_S1_iii --------------------------
	.section	.nv.constant0._Z16repeatRowsKernelIiEvPT_S1_iii,"a",@progbits
	.sectionflags	@""
	.align	4
.nv.constant0._Z16repeatRowsKernelIiEvPT_S1_iii:
	.zero		924


//--------------------- SYMBOLS --------------------------

	.type		.nv.reservedSmem.offset0,@object
	.size		.nv.reservedSmem.offset0,0x4
